//
// Generated by NVIDIA NVVM Compiler
//
// Compiler Build ID: CL-36424714
// Cuda compilation tools, release 13.0, V13.0.88
// Based on NVVM 20.0.0
//

.version 9.0
.target sm_100
.address_size 64

	// .globl	_Z14hello_from_cpuv
.extern .func  (.param .b32 func_retval0) vprintf
(
	.param .b64 vprintf_param_0,
	.param .b64 vprintf_param_1
)
;
.global .align 1 .b8 $str[27] = {72, 101, 108, 108, 111, 32, 87, 111, 114, 108, 100, 32, 102, 114, 111, 109, 32, 116, 104, 101, 32, 67, 80, 85, 33, 10};

.visible .entry _Z14hello_from_cpuv()
{
	.reg .b32 	%r<3>;
	.reg .b64 	%rd<3>;

	mov.u64 	%rd1, $str;
	cvta.global.u64 	%rd2, %rd1;
	{ // callseq 0, 0
	.param .b64 param0;
	st.param.b64 	[param0], %rd2;
	.param .b64 param1;
	st.param.b64 	[param1], 0;
	.param .b32 retval0;
	call.uni (retval0), 
	vprintf, 
	(
	param0, 
	param1
	);
	ld.param.b32 	%r1, [retval0];
	} // callseq 0
	ret;

}


// ===== COMPILED SASS (sm_100) =====

	.target	sm_100

	.elftype	@"ET_EXEC"


//--------------------- .note.nv.tkinfo           --------------------------
	.section	.note.nv.tkinfo,"",@"SHT_NOTE"
	.sectionflags	@"SHF_NOTE_NV_TKINFO"
	.tkinfo
        /*0018*/ 	.word	0x00000002
        /*0030*/ 	.string	""
        /*0030*/ 	.string	"ptxas"
        /*0030*/ 	.string	"Cuda compilation tools, release 13.0, V13.0.88"
        /*0030*/ 	.string	"Build cuda_13.0.r13.0/compiler.36424714_0"
        /*0030*/ 	.string	"-arch sm_100 -m 64 "



//--------------------- .note.nv.cuinfo           --------------------------
	.section	.note.nv.cuinfo,"",@"SHT_NOTE"
	.sectionflags	@"SHF_NOTE_NV_CUINFO"
        /*0018*/ 	.short	0x0002
        /*001a*/ 	.short	0x0064
        /*001c*/ 	.short	0x0082
	.zero		2


//--------------------- .nv.info                  --------------------------
	.section	.nv.info,"",@"SHT_CUDA_INFO"
	.align	4


	//----- nvinfo : EIATTR_REGCOUNT
	.align		4
        /*0000*/ 	.byte	0x04, 0x2f
        /*0002*/ 	.short	(.L_2 - .L_1)
	.align		4
.L_1:
        /*0004*/ 	.word	index@(_Z14hello_from_cpuv)
        /*0008*/ 	.word	0x00000018


	//----- nvinfo : EIATTR_FRAME_SIZE
	.align		4
.L_2:
        /*000c*/ 	.byte	0x04, 0x11
        /*000e*/ 	.short	(.L_4 - .L_3)
	.align		4
.L_3:
        /*0010*/ 	.word	index@(_Z14hello_from_cpuv)
        /*0014*/ 	.word	0x00000000


	//----- nvinfo : EIATTR_MIN_STACK_SIZE
	.align		4
.L_4:
        /*0018*/ 	.byte	0x04, 0x12
        /*001a*/ 	.short	(.L_6 - .L_5)
	.align		4
.L_5:
        /*001c*/ 	.word	index@(_Z14hello_from_cpuv)
        /*0020*/ 	.word	0x00000000
.L_6:


//--------------------- .nv.compat                --------------------------
	.section	.nv.compat,"",@"SHT_CUDA_COMPAT_INFO"
	.align	4
        /*0000*/ 	.byte	0x02, 0x09, 0x00, 0x00, 0x02, 0x02, 0x01, 0x00, 0x02, 0x05, 0x05, 0x00, 0x03, 0x07, 0x01, 0x01
        /*0010*/ 	.byte	0x02, 0x03, 0x00, 0x00, 0x02, 0x06, 0x01, 0x00, 0x04, 0x0b, 0x08, 0x00, 0x09, 0x00, 0x00, 0x00
        /*0020*/ 	.byte	0x00, 0x00, 0x00, 0x00


//--------------------- .nv.info._Z14hello_from_cpuv --------------------------
	.section	.nv.info._Z14hello_from_cpuv,"",@"SHT_CUDA_INFO"
	.sectionflags	@""
	.align	4


	//----- nvinfo : EIATTR_CUDA_API_VERSION
	.align		4
        /*0000*/ 	.byte	0x04, 0x37
        /*0002*/ 	.short	(.L_8 - .L_7)
.L_7:
        /*0004*/ 	.word	0x00000082


	//----- nvinfo : EIATTR_SPARSE_MMA_MASK
	.align		4
.L_8:
        /*0008*/ 	.byte	0x03, 0x50
        /*000a*/ 	.short	0x0000


	//----- nvinfo : EIATTR_MAXREG_COUNT
	.align		4
        /*000c*/ 	.byte	0x03, 0x1b
        /*000e*/ 	.short	0x00ff


	//----- nvinfo : EIATTR_EXTERNS
	.align		4
        /*0010*/ 	.byte	0x04, 0x0f
        /*0012*/ 	.short	(.L_10 - .L_9)


	//   ....[0]....
	.align		4
.L_9:
        /*0014*/ 	.word	index@(vprintf)


	//----- nvinfo : EIATTR_MERCURY_ISA_VERSION
	.align		4
.L_10:
        /*0018*/ 	.byte	0x03, 0x5f
        /*001a*/ 	.short	0x0101


	//----- nvinfo : EIATTR_VRC_CTA_INIT_COUNT
	.align		4
        /*001c*/ 	.byte	0x02, 0x4a
	.zero		1
	.zero		1


	//----- nvinfo : EIATTR_SYSCALL_OFFSETS
	.align		4
        /*0020*/ 	.byte	0x04, 0x46
        /*0022*/ 	.short	(.L_12 - .L_11)


	//   ....[0]....
.L_11:
        /*0024*/ 	.word	0x00000080


	//----- nvinfo : EIATTR_EXIT_INSTR_OFFSETS
	.align		4
.L_12:
        /*0028*/ 	.byte	0x04, 0x1c
        /*002a*/ 	.short	(.L_14 - .L_13)


	//   ....[0]....
.L_13:
        /*002c*/ 	.word	0x00000090


	//----- nvinfo : EIATTR_SW_WAR
	.align		4
.L_14:
        /*0030*/ 	.byte	0x04, 0x36
        /*0032*/ 	.short	(.L_16 - .L_15)
.L_15:
        /*0034*/ 	.word	0x00000008
.L_16:


//--------------------- .nv.callgraph             --------------------------
	.section	.nv.callgraph,"",@"SHT_CUDA_CALLGRAPH"
	.align	4
	.sectionentsize	8
	.align		4
        /*0000*/ 	.word	0x00000000
	.align		4
        /*0004*/ 	.word	0xffffffff
	.align		4
        /*0008*/ 	.word	index@(_Z14hello_from_cpuv)
	.align		4
        /*000c*/ 	.word	index@(vprintf)
	.align		4
        /*0010*/ 	.word	0x00000000
	.align		4
        /*0014*/ 	.word	0xfffffffe
	.align		4
        /*0018*/ 	.word	0x00000000
	.align		4
        /*001c*/ 	.word	0xfffffffd
	.align		4
        /*0020*/ 	.word	0x00000000
	.align		4
        /*0024*/ 	.word	0xfffffffc


//--------------------- .nv.constant4             --------------------------
	.section	.nv.constant4,"a",@progbits
	.align	8
	.align		8
.nv.constant4:
        /*0000*/ 	.dword	vprintf
	.align		8
        /*0008*/ 	.dword	$str


//--------------------- .text._Z14hello_from_cpuv --------------------------
	.section	.text._Z14hello_from_cpuv,"ax",@progbits
	.align	128
        .global         _Z14hello_from_cpuv
        .type           _Z14hello_from_cpuv,@function
        .size           _Z14hello_from_cpuv,(.L_x_2 - _Z14hello_from_cpuv)
        .other          _Z14hello_from_cpuv,@"STO_CUDA_ENTRY STV_DEFAULT"
_Z14hello_from_cpuv:
.text._Z14hello_from_cpuv:
[----:B------:R-:W0:Y:S01]  /*0000*/  LDC R1, c[0x0][0x37c] ;  /* 0x0000df00ff017b82 */ /* 0x000e220000000800 */
[----:B------:R-:W-:Y:S01]  /*0010*/  MOV R0, 0x0 ;  /* 0x0000000000007802 */ /* 0x000fe20000000f00 */
[----:B------:R-:W1:Y:S01]  /*0020*/  LDCU.64 UR4, c[0x4][0x8] ;  /* 0x01000100ff0477ac */ /* 0x000e620008000a00 */
[----:B------:R-:W-:-:S05]  /*0030*/  CS2R R6, SRZ ;  /* 0x0000000000067805 */ /* 0x000fca000001ff00 */
[----:B------:R2:W3:Y:S01]  /*0040*/  LDC.64 R2, c[0x4][R0] ;  /* 0x0100000000027b82 */ /* 0x0004e20000000a00 */
[----:B-1----:R-:W-:Y:S02]  /*0050*/  IMAD.U32 R4, RZ, RZ, UR4 ;  /* 0x00000004ff047e24 */ /* 0x002fe4000f8e00ff */
[----:B--2---:R-:W-:-:S07]  /*0060*/  IMAD.U32 R5, RZ, RZ, UR5 ;  /* 0x00000005ff057e24 */ /* 0x004fce000f8e00ff */
[----:B------:R-:W-:-:S07]  /*0070*/  LEPC R20, `(.L_x_0) ;  /* 0x000000001014794e */ /* 0x000fce0000000000 */
[----:B0--3--:R-:W-:Y:S05]  /*0080*/  CALL.ABS.NOINC R2 ;  /* 0x0000000002007343 */ /* 0x009fea0003c00000 */
.L_x_0:
[----:B------:R-:W-:Y:S05]  /*0090*/  EXIT ;  /* 0x000000000000794d */ /* 0x000fea0003800000 */
.L_x_1:
[----:B------:R-:W-:-:S00]  /*00a0*/  BRA `(.L_x_1) ;  /* 0xfffffffc00fc7947 */ /* 0x000fc0000383ffff */
[----:B------:R-:W-:-:S00]  /*00b0*/  NOP ;  /* 0x0000000000007918 */ /* 0x000fc00000000000 */
        /* <DEDUP_REMOVED lines=12> */
.L_x_2:


//--------------------- .nv.global.init           --------------------------
	.section	.nv.global.init,"aw",@progbits
.nv.global.init:
	.type		$str,@object
	.size		$str,(.L_0 - $str)
$str:
        /*0000*/ 	.byte	0x48, 0x65, 0x6c, 0x6c, 0x6f, 0x20, 0x57, 0x6f, 0x72, 0x6c, 0x64, 0x20, 0x66, 0x72, 0x6f, 0x6d
        /*0010*/ 	.byte	0x20, 0x74, 0x68, 0x65, 0x20, 0x43, 0x50, 0x55, 0x21, 0x0a, 0x00
.L_0:


//--------------------- .nv.shared.reserved.0     --------------------------
	.section	.nv.shared.reserved.0,"aw",@nobits
	.weak		__nv_reservedSMEM_offset_0_alias
	.size		__nv_reservedSMEM_offset_0_alias, 0, 64
	.other		__nv_reservedSMEM_offset_0_alias,@"STO_CUDA_RESERVED_SHARED STV_DEFAULT"
__nv_reservedSMEM_offset_0_alias:
	.zero		0
	.zero		64


//--------------------- .nv.constant0._Z14hello_from_cpuv --------------------------
	.section	.nv.constant0._Z14hello_from_cpuv,"a",@progbits
	.sectionflags	@""
	.align	4
.nv.constant0._Z14hello_from_cpuv:
	.zero		896


//--------------------- SYMBOLS --------------------------

	.type		.nv.reservedSmem.offset0,@object
	.size		.nv.reservedSmem.offset0,0x4
	.type		vprintf,@function
